//
// Generated by NVIDIA NVVM Compiler
//
// Compiler Build ID: CL-36424714
// Cuda compilation tools, release 13.0, V13.0.88
// Based on NVVM 20.0.0
//

.version 9.0
.target sm_100
.address_size 64

	// .globl	_Z12helloFromGPUv
.extern .func  (.param .b32 func_retval0) vprintf
(
	.param .b64 vprintf_param_0,
	.param .b64 vprintf_param_1
)
;
.global .align 1 .b8 $str[24] = {72, 101, 108, 108, 111, 32, 87, 111, 114, 108, 100, 32, 102, 114, 111, 109, 32, 71, 80, 85, 33, 32, 10};

.visible .entry _Z12helloFromGPUv()
{
	.reg .b32 	%r<3>;
	.reg .b64 	%rd<3>;

	mov.u64 	%rd1, $str;
	cvta.global.u64 	%rd2, %rd1;
	{ // callseq 0, 0
	.param .b64 param0;
	st.param.b64 	[param0], %rd2;
	.param .b64 param1;
	st.param.b64 	[param1], 0;
	.param .b32 retval0;
	call.uni (retval0), 
	vprintf, 
	(
	param0, 
	param1
	);
	ld.param.b32 	%r1, [retval0];
	} // callseq 0
	ret;

}
	// .globl	_Z10addStreamsPiS_i
.visible .entry _Z10addStreamsPiS_i(
	.param .u64 .ptr .align 1 _Z10addStreamsPiS_i_param_0,
	.param .u64 .ptr .align 1 _Z10addStreamsPiS_i_param_1,
	.param .u32 _Z10addStreamsPiS_i_param_2
)
{
	.reg .pred 	%p<2>;
	.reg .b32 	%r<87>;
	.reg .b64 	%rd<8>;

	ld.param.u64 	%rd1, [_Z10addStreamsPiS_i_param_0];
	ld.param.u64 	%rd2, [_Z10addStreamsPiS_i_param_1];
	ld.param.u32 	%r2, [_Z10addStreamsPiS_i_param_2];
	mov.u32 	%r3, %ntid.x;
	mov.u32 	%r4, %ctaid.x;
	mov.u32 	%r5, %tid.x;
	mad.lo.s32 	%r1, %r3, %r4, %r5;
	setp.ge.s32 	%p1, %r1, %r2;
	@%p1 bra 	$L__BB1_2;
	cvta.to.global.u64 	%rd3, %rd1;
	cvta.to.global.u64 	%rd4, %rd2;
	mul.wide.s32 	%rd5, %r1, 4;
	add.s64 	%rd6, %rd3, %rd5;
	add.s64 	%rd7, %rd4, %rd5;
	mul.hi.s32 	%r6, %r1, 1717986919;
	shr.u32 	%r7, %r6, 31;
	shr.s32 	%r8, %r6, 2;
	add.s32 	%r9, %r8, %r7;
	mul.lo.s32 	%r10, %r9, 10;
	sub.s32 	%r11, %r1, %r10;
	ld.global.u32 	%r12, [%rd6];
	add.s32 	%r13, %r12, -1;
	mad.lo.s32 	%r14, %r13, %r11, %r12;
	st.global.u32 	[%rd7], %r14;
	ld.global.u32 	%r15, [%rd6];
	add.s32 	%r16, %r15, -1;
	mad.lo.s32 	%r17, %r16, %r11, %r15;
	st.global.u32 	[%rd7], %r17;
	ld.global.u32 	%r18, [%rd6];
	add.s32 	%r19, %r18, -1;
	mad.lo.s32 	%r20, %r19, %r11, %r18;
	st.global.u32 	[%rd7], %r20;
	ld.global.u32 	%r21, [%rd6];
	add.s32 	%r22, %r21, -1;
	mad.lo.s32 	%r23, %r22, %r11, %r21;
	st.global.u32 	[%rd7], %r23;
	ld.global.u32 	%r24, [%rd6];
	add.s32 	%r25, %r24, -1;
	mad.lo.s32 	%r26, %r25, %r11, %r24;
	st.global.u32 	[%rd7], %r26;
	ld.global.u32 	%r27, [%rd6];
	add.s32 	%r28, %r27, -1;
	mad.lo.s32 	%r29, %r28, %r11, %r27;
	st.global.u32 	[%rd7], %r29;
	ld.global.u32 	%r30, [%rd6];
	add.s32 	%r31, %r30, -1;
	mad.lo.s32 	%r32, %r31, %r11, %r30;
	st.global.u32 	[%rd7], %r32;
	ld.global.u32 	%r33, [%rd6];
	add.s32 	%r34, %r33, -1;
	mad.lo.s32 	%r35, %r34, %r11, %r33;
	st.global.u32 	[%rd7], %r35;
	ld.global.u32 	%r36, [%rd6];
	add.s32 	%r37, %r36, -1;
	mad.lo.s32 	%r38, %r37, %r11, %r36;
	st.global.u32 	[%rd7], %r38;
	ld.global.u32 	%r39, [%rd6];
	add.s32 	%r40, %r39, -1;
	mad.lo.s32 	%r41, %r40, %r11, %r39;
	st.global.u32 	[%rd7], %r41;
	ld.global.u32 	%r42, [%rd6];
	add.s32 	%r43, %r42, -1;
	mad.lo.s32 	%r44, %r43, %r11, %r42;
	st.global.u32 	[%rd7], %r44;
	ld.global.u32 	%r45, [%rd6];
	add.s32 	%r46, %r45, -1;
	mad.lo.s32 	%r47, %r46, %r11, %r45;
	st.global.u32 	[%rd7], %r47;
	ld.global.u32 	%r48, [%rd6];
	add.s32 	%r49, %r48, -1;
	mad.lo.s32 	%r50, %r49, %r11, %r48;
	st.global.u32 	[%rd7], %r50;
	ld.global.u32 	%r51, [%rd6];
	add.s32 	%r52, %r51, -1;
	mad.lo.s32 	%r53, %r52, %r11, %r51;
	st.global.u32 	[%rd7], %r53;
	ld.global.u32 	%r54, [%rd6];
	add.s32 	%r55, %r54, -1;
	mad.lo.s32 	%r56, %r55, %r11, %r54;
	st.global.u32 	[%rd7], %r56;
	ld.global.u32 	%r57, [%rd6];
	add.s32 	%r58, %r57, -1;
	mad.lo.s32 	%r59, %r58, %r11, %r57;
	st.global.u32 	[%rd7], %r59;
	ld.global.u32 	%r60, [%rd6];
	add.s32 	%r61, %r60, -1;
	mad.lo.s32 	%r62, %r61, %r11, %r60;
	st.global.u32 	[%rd7], %r62;
	ld.global.u32 	%r63, [%rd6];
	add.s32 	%r64, %r63, -1;
	mad.lo.s32 	%r65, %r64, %r11, %r63;
	st.global.u32 	[%rd7], %r65;
	ld.global.u32 	%r66, [%rd6];
	add.s32 	%r67, %r66, -1;
	mad.lo.s32 	%r68, %r67, %r11, %r66;
	st.global.u32 	[%rd7], %r68;
	ld.global.u32 	%r69, [%rd6];
	add.s32 	%r70, %r69, -1;
	mad.lo.s32 	%r71, %r70, %r11, %r69;
	st.global.u32 	[%rd7], %r71;
	ld.global.u32 	%r72, [%rd6];
	add.s32 	%r73, %r72, -1;
	mad.lo.s32 	%r74, %r73, %r11, %r72;
	st.global.u32 	[%rd7], %r74;
	ld.global.u32 	%r75, [%rd6];
	add.s32 	%r76, %r75, -1;
	mad.lo.s32 	%r77, %r76, %r11, %r75;
	st.global.u32 	[%rd7], %r77;
	ld.global.u32 	%r78, [%rd6];
	add.s32 	%r79, %r78, -1;
	mad.lo.s32 	%r80, %r79, %r11, %r78;
	st.global.u32 	[%rd7], %r80;
	ld.global.u32 	%r81, [%rd6];
	add.s32 	%r82, %r81, -1;
	mad.lo.s32 	%r83, %r82, %r11, %r81;
	st.global.u32 	[%rd7], %r83;
	ld.global.u32 	%r84, [%rd6];
	add.s32 	%r85, %r84, -1;
	mad.lo.s32 	%r86, %r85, %r11, %r84;
	st.global.u32 	[%rd7], %r86;
$L__BB1_2:
	ret;

}


// ===== COMPILED SASS (sm_100) =====

	.target	sm_100

	.elftype	@"ET_EXEC"


//--------------------- .note.nv.tkinfo           --------------------------
	.section	.note.nv.tkinfo,"",@"SHT_NOTE"
	.sectionflags	@"SHF_NOTE_NV_TKINFO"
	.tkinfo
        /*0018*/ 	.word	0x00000002
        /*0030*/ 	.string	""
        /*0030*/ 	.string	"ptxas"
        /*0030*/ 	.string	"Cuda compilation tools, release 13.0, V13.0.88"
        /*0030*/ 	.string	"Build cuda_13.0.r13.0/compiler.36424714_0"
        /*0030*/ 	.string	"-arch sm_100 -m 64 "



//--------------------- .note.nv.cuinfo           --------------------------
	.section	.note.nv.cuinfo,"",@"SHT_NOTE"
	.sectionflags	@"SHF_NOTE_NV_CUINFO"
        /*0018*/ 	.short	0x0002
        /*001a*/ 	.short	0x0064
        /*001c*/ 	.short	0x0082
	.zero		2


//--------------------- .nv.info                  --------------------------
	.section	.nv.info,"",@"SHT_CUDA_INFO"
	.align	4


	//----- nvinfo : EIATTR_REGCOUNT
	.align		4
        /*0000*/ 	.byte	0x04, 0x2f
        /*0002*/ 	.short	(.L_2 - .L_1)
	.align		4
.L_1:
        /*0004*/ 	.word	index@(_Z12helloFromGPUv)
        /*0008*/ 	.word	0x00000018


	//----- nvinfo : EIATTR_FRAME_SIZE
	.align		4
.L_2:
        /*000c*/ 	.byte	0x04, 0x11
        /*000e*/ 	.short	(.L_4 - .L_3)
	.align		4
.L_3:
        /*0010*/ 	.word	index@(_Z12helloFromGPUv)
        /*0014*/ 	.word	0x00000000


	//----- nvinfo : EIATTR_REGCOUNT
	.align		4
.L_4:
        /*0018*/ 	.byte	0x04, 0x2f
        /*001a*/ 	.short	(.L_6 - .L_5)
	.align		4
.L_5:
        /*001c*/ 	.word	index@(_Z10addStreamsPiS_i)
        /*0020*/ 	.word	0x00000010


	//----- nvinfo : EIATTR_FRAME_SIZE
	.align		4
.L_6:
        /*0024*/ 	.byte	0x04, 0x11
        /*0026*/ 	.short	(.L_8 - .L_7)
	.align		4
.L_7:
        /*0028*/ 	.word	index@(_Z10addStreamsPiS_i)
        /*002c*/ 	.word	0x00000000


	//----- nvinfo : EIATTR_MIN_STACK_SIZE
	.align		4
.L_8:
        /*0030*/ 	.byte	0x04, 0x12
        /*0032*/ 	.short	(.L_10 - .L_9)
	.align		4
.L_9:
        /*0034*/ 	.word	index@(_Z10addStreamsPiS_i)
        /*0038*/ 	.word	0x00000000


	//----- nvinfo : EIATTR_MIN_STACK_SIZE
	.align		4
.L_10:
        /*003c*/ 	.byte	0x04, 0x12
        /*003e*/ 	.short	(.L_12 - .L_11)
	.align		4
.L_11:
        /*0040*/ 	.word	index@(_Z12helloFromGPUv)
        /*0044*/ 	.word	0x00000000
.L_12:


//--------------------- .nv.compat                --------------------------
	.section	.nv.compat,"",@"SHT_CUDA_COMPAT_INFO"
	.align	4
        /*0000*/ 	.byte	0x02, 0x09, 0x00, 0x00, 0x02, 0x02, 0x01, 0x00, 0x02, 0x05, 0x05, 0x00, 0x03, 0x07, 0x01, 0x01
        /*0010*/ 	.byte	0x02, 0x03, 0x00, 0x00, 0x02, 0x06, 0x01, 0x00, 0x04, 0x0b, 0x08, 0x00, 0x09, 0x00, 0x00, 0x00
        /*0020*/ 	.byte	0x00, 0x00, 0x00, 0x00


//--------------------- .nv.info._Z10addStreamsPiS_i --------------------------
	.section	.nv.info._Z10addStreamsPiS_i,"",@"SHT_CUDA_INFO"
	.sectionflags	@""
	.align	4


	//----- nvinfo : EIATTR_CUDA_API_VERSION
	.align		4
        /*0000*/ 	.byte	0x04, 0x37
        /*0002*/ 	.short	(.L_14 - .L_13)
.L_13:
        /*0004*/ 	.word	0x00000082


	//----- nvinfo : EIATTR_KPARAM_INFO
	.align		4
.L_14:
        /*0008*/ 	.byte	0x04, 0x17
        /*000a*/ 	.short	(.L_16 - .L_15)
.L_15:
        /*000c*/ 	.word	0x00000000
        /*0010*/ 	.short	0x0002
        /*0012*/ 	.short	0x0010
        /*0014*/ 	.byte	0x00, 0xf0, 0x11, 0x00


	//----- nvinfo : EIATTR_KPARAM_INFO
	.align		4
.L_16:
        /*0018*/ 	.byte	0x04, 0x17
        /*001a*/ 	.short	(.L_18 - .L_17)
.L_17:
        /*001c*/ 	.word	0x00000000
        /*0020*/ 	.short	0x0001
        /*0022*/ 	.short	0x0008
        /*0024*/ 	.byte	0x00, 0xf5, 0x21, 0x00


	//----- nvinfo : EIATTR_KPARAM_INFO
	.align		4
.L_18:
        /*0028*/ 	.byte	0x04, 0x17
        /*002a*/ 	.short	(.L_20 - .L_19)
.L_19:
        /*002c*/ 	.word	0x00000000
        /*0030*/ 	.short	0x0000
        /*0032*/ 	.short	0x0000
        /*0034*/ 	.byte	0x00, 0xf5, 0x21, 0x00


	//----- nvinfo : EIATTR_SPARSE_MMA_MASK
	.align		4
.L_20:
        /*0038*/ 	.byte	0x03, 0x50
        /*003a*/ 	.short	0x0000


	//----- nvinfo : EIATTR_MAXREG_COUNT
	.align		4
        /*003c*/ 	.byte	0x03, 0x1b
        /*003e*/ 	.short	0x00ff


	//----- nvinfo : EIATTR_MERCURY_ISA_VERSION
	.align		4
        /*0040*/ 	.byte	0x03, 0x5f
        /*0042*/ 	.short	0x0101


	//----- nvinfo : EIATTR_VRC_CTA_INIT_COUNT
	.align		4
        /*0044*/ 	.byte	0x02, 0x4a
	.zero		1
	.zero		1


	//----- nvinfo : EIATTR_EXIT_INSTR_OFFSETS
	.align		4
        /*0048*/ 	.byte	0x04, 0x1c
        /*004a*/ 	.short	(.L_22 - .L_21)


	//   ....[0]....
.L_21:
        /*004c*/ 	.word	0x00000070


	//   ....[1]....
        /*0050*/ 	.word	0x00000750


	//----- nvinfo : EIATTR_CBANK_PARAM_SIZE
	.align		4
.L_22:
        /*0054*/ 	.byte	0x03, 0x19
        /*0056*/ 	.short	0x0014


	//----- nvinfo : EIATTR_PARAM_CBANK
	.align		4
        /*0058*/ 	.byte	0x04, 0x0a
        /*005a*/ 	.short	(.L_24 - .L_23)
	.align		4
.L_23:
        /*005c*/ 	.word	index@(.nv.constant0._Z10addStreamsPiS_i)
        /*0060*/ 	.short	0x0380
        /*0062*/ 	.short	0x0014


	//----- nvinfo : EIATTR_SW_WAR
	.align		4
.L_24:
        /*0064*/ 	.byte	0x04, 0x36
        /*0066*/ 	.short	(.L_26 - .L_25)
.L_25:
        /*0068*/ 	.word	0x00000008
.L_26:


//--------------------- .nv.info._Z12helloFromGPUv --------------------------
	.section	.nv.info._Z12helloFromGPUv,"",@"SHT_CUDA_INFO"
	.sectionflags	@""
	.align	4


	//----- nvinfo : EIATTR_CUDA_API_VERSION
	.align		4
        /*0000*/ 	.byte	0x04, 0x37
        /*0002*/ 	.short	(.L_28 - .L_27)
.L_27:
        /*0004*/ 	.word	0x00000082


	//----- nvinfo : EIATTR_SPARSE_MMA_MASK
	.align		4
.L_28:
        /*0008*/ 	.byte	0x03, 0x50
        /*000a*/ 	.short	0x0000


	//----- nvinfo : EIATTR_MAXREG_COUNT
	.align		4
        /*000c*/ 	.byte	0x03, 0x1b
        /*000e*/ 	.short	0x00ff


	//----- nvinfo : EIATTR_EXTERNS
	.align		4
        /*0010*/ 	.byte	0x04, 0x0f
        /*0012*/ 	.short	(.L_30 - .L_29)


	//   ....[0]....
	.align		4
.L_29:
        /*0014*/ 	.word	index@(vprintf)


	//----- nvinfo : EIATTR_MERCURY_ISA_VERSION
	.align		4
.L_30:
        /*0018*/ 	.byte	0x03, 0x5f
        /*001a*/ 	.short	0x0101


	//----- nvinfo : EIATTR_VRC_CTA_INIT_COUNT
	.align		4
        /*001c*/ 	.byte	0x02, 0x4a
	.zero		1
	.zero		1


	//----- nvinfo : EIATTR_SYSCALL_OFFSETS
	.align		4
        /*0020*/ 	.byte	0x04, 0x46
        /*0022*/ 	.short	(.L_32 - .L_31)


	//   ....[0]....
.L_31:
        /*0024*/ 	.word	0x00000080


	//----- nvinfo : EIATTR_EXIT_INSTR_OFFSETS
	.align		4
.L_32:
        /*0028*/ 	.byte	0x04, 0x1c
        /*002a*/ 	.short	(.L_34 - .L_33)


	//   ....[0]....
.L_33:
        /*002c*/ 	.word	0x00000090


	//----- nvinfo : EIATTR_SW_WAR
	.align		4
.L_34:
        /*0030*/ 	.byte	0x04, 0x36
        /*0032*/ 	.short	(.L_36 - .L_35)
.L_35:
        /*0034*/ 	.word	0x00000008
.L_36:


//--------------------- .nv.callgraph             --------------------------
	.section	.nv.callgraph,"",@"SHT_CUDA_CALLGRAPH"
	.align	4
	.sectionentsize	8
	.align		4
        /*0000*/ 	.word	0x00000000
	.align		4
        /*0004*/ 	.word	0xffffffff
	.align		4
        /*0008*/ 	.word	index@(_Z12helloFromGPUv)
	.align		4
        /*000c*/ 	.word	index@(vprintf)
	.align		4
        /*0010*/ 	.word	0x00000000
	.align		4
        /*0014*/ 	.word	0xfffffffe
	.align		4
        /*0018*/ 	.word	0x00000000
	.align		4
        /*001c*/ 	.word	0xfffffffd
	.align		4
        /*0020*/ 	.word	0x00000000
	.align		4
        /*0024*/ 	.word	0xfffffffc


//--------------------- .nv.constant4             --------------------------
	.section	.nv.constant4,"a",@progbits
	.align	8
	.align		8
.nv.constant4:
        /*0000*/ 	.dword	$str
	.align		8
        /*0008*/ 	.dword	vprintf


//--------------------- .text._Z10addStreamsPiS_i --------------------------
	.section	.text._Z10addStreamsPiS_i,"ax",@progbits
	.align	128
        .global         _Z10addStreamsPiS_i
        .type           _Z10addStreamsPiS_i,@function
        .size           _Z10addStreamsPiS_i,(.L_x_3 - _Z10addStreamsPiS_i)
        .other          _Z10addStreamsPiS_i,@"STO_CUDA_ENTRY STV_DEFAULT"
_Z10addStreamsPiS_i:
.text._Z10addStreamsPiS_i:
[----:B------:R-:W-:Y:S01]  /*0000*/  LDC R1, c[0x0][0x37c] ;  /* 0x0000df00ff017b82 */ /* 0x000fe20000000800 */
[----:B------:R-:W0:Y:S01]  /*0010*/  S2R R7, SR_CTAID.X ;  /* 0x0000000000077919 */ /* 0x000e220000002500 */
[----:B------:R-:W0:Y:S01]  /*0020*/  LDCU UR4, c[0x0][0x360] ;  /* 0x00006c00ff0477ac */ /* 0x000e220008000800 */
[----:B------:R-:W0:Y:S01]  /*0030*/  S2R R0, SR_TID.X ;  /* 0x0000000000007919 */ /* 0x000e220000002100 */
[----:B------:R-:W1:Y:S01]  /*0040*/  LDCU UR5, c[0x0][0x390] ;  /* 0x00007200ff0577ac */ /* 0x000e620008000800 */
[----:B0-----:R-:W-:-:S05]  /*0050*/  IMAD R7, R7, UR4, R0 ;  /* 0x0000000407077c24 */ /* 0x001fca000f8e0200 */
[----:B-1----:R-:W-:-:S13]  /*0060*/  ISETP.GE.AND P0, PT, R7, UR5, PT ;  /* 0x0000000507007c0c */ /* 0x002fda000bf06270 */
[----:B------:R-:W-:Y:S05]  /*0070*/  @P0 EXIT ;  /* 0x000000000000094d */ /* 0x000fea0003800000 */
[----:B------:R-:W0:Y:S01]  /*0080*/  LDC.64 R2, c[0x0][0x380] ;  /* 0x0000e000ff027b82 */ /* 0x000e220000000a00 */
[----:B------:R-:W1:Y:S07]  /*0090*/  LDCU.64 UR4, c[0x0][0x358] ;  /* 0x00006b00ff0477ac */ /* 0x000e6e0008000a00 */
[----:B------:R-:W2:Y:S01]  /*00a0*/  LDC.64 R4, c[0x0][0x388] ;  /* 0x0000e200ff047b82 */ /* 0x000ea20000000a00 */
[----:B0-----:R-:W-:-:S05]  /*00b0*/  IMAD.WIDE R2, R7, 0x4, R2 ;  /* 0x0000000407027825 */ /* 0x001fca00078e0202 */
[----:B-1----:R-:W3:Y:S01]  /*00c0*/  LDG.E R11, desc[UR4][R2.64] ;  /* 0x00000004020b7981 */ /* 0x002ee2000c1e1900 */
[----:B------:R-:W-:-:S04]  /*00d0*/  IMAD.HI R0, R7, 0x66666667, RZ ;  /* 0x6666666707007827 */ /* 0x000fc800078e02ff */
[----:B--2---:R-:W-:Y:S01]  /*00e0*/  IMAD.WIDE R4, R7, 0x4, R4 ;  /* 0x0000000407047825 */ /* 0x004fe200078e0204 */
[----:B------:R-:W-:-:S04]  /*00f0*/  SHF.R.U32.HI R9, RZ, 0x1f, R0 ;  /* 0x0000001fff097819 */ /* 0x000fc80000011600 */
[----:B------:R-:W-:-:S05]  /*0100*/  LEA.HI.SX32 R0, R0, R9, 0x1e ;  /* 0x0000000900007211 */ /* 0x000fca00078ff2ff */
[----:B------:R-:W-:Y:S01]  /*0110*/  IMAD R0, R0, -0xa, R7 ;  /* 0xfffffff600007824 */ /* 0x000fe200078e0207 */
[----:B---3--:R-:W-:-:S05]  /*0120*/  IADD3 R6, PT, PT, R11, -0x1, RZ ;  /* 0xffffffff0b067810 */ /* 0x008fca0007ffe0ff */
[----:B------:R-:W-:-:S05]  /*0130*/  IMAD R11, R0, R6, R11 ;  /* 0x00000006000b7224 */ /* 0x000fca00078e020b */
[----:B------:R0:W-:Y:S04]  /*0140*/  STG.E desc[UR4][R4.64], R11 ;  /* 0x0000000b04007986 */ /* 0x0001e8000c101904 */
[----:B------:R-:W2:Y:S02]  /*0150*/  LDG.E R7, desc[UR4][R2.64] ;  /* 0x0000000402077981 */ /* 0x000ea4000c1e1900 */
[----:B--2---:R-:W-:-:S05]  /*0160*/  IADD3 R6, PT, PT, R7, -0x1, RZ ;  /* 0xffffffff07067810 */ /* 0x004fca0007ffe0ff */
[----:B------:R-:W-:-:S05]  /*0170*/  IMAD R7, R0, R6, R7 ;  /* 0x0000000600077224 */ /* 0x000fca00078e0207 */
[----:B------:R1:W-:Y:S04]  /*0180*/  STG.E desc[UR4][R4.64], R7 ;  /* 0x0000000704007986 */ /* 0x0003e8000c101904 */
[----:B------:R-:W2:Y:S02]  /*0190*/  LDG.E R9, desc[UR4][R2.64] ;  /* 0x0000000402097981 */ /* 0x000ea4000c1e1900 */
[----:B--2---:R-:W-:-:S05]  /*01a0*/  IADD3 R6, PT, PT, R9, -0x1, RZ ;  /* 0xffffffff09067810 */ /* 0x004fca0007ffe0ff */
[----:B------:R-:W-:-:S05]  /*01b0*/  IMAD R9, R0, R6, R9 ;  /* 0x0000000600097224 */ /* 0x000fca00078e0209 */
[----:B------:R2:W-:Y:S04]  /*01c0*/  STG.E desc[UR4][R4.64], R9 ;  /* 0x0000000904007986 */ /* 0x0005e8000c101904 */
[----:B------:R-:W3:Y:S02]  /*01d0*/  LDG.E R13, desc[UR4][R2.64] ;  /* 0x00000004020d7981 */ /* 0x000ee4000c1e1900 */
[----:B---3--:R-:W-:-:S05]  /*01e0*/  IADD3 R6, PT, PT, R13, -0x1, RZ ;  /* 0xffffffff0d067810 */ /* 0x008fca0007ffe0ff */
[----:B------:R-:W-:-:S05]  /*01f0*/  IMAD R13, R0, R6, R13 ;  /* 0x00000006000d7224 */ /* 0x000fca00078e020d */
[----:B------:R3:W-:Y:S04]  /*0200*/  STG.E desc[UR4][R4.64], R13 ;  /* 0x0000000d04007986 */ /* 0x0007e8000c101904 */
[----:B0-----:R-:W4:Y:S02]  /*0210*/  LDG.E R11, desc[UR4][R2.64] ;  /* 0x00000004020b7981 */ /* 0x001f24000c1e1900 */
[----:B----4-:R-:W-:-:S05]  /*0220*/  IADD3 R6, PT, PT, R11, -0x1, RZ ;  /* 0xffffffff0b067810 */ /* 0x010fca0007ffe0ff */
[----:B------:R-:W-:-:S05]  /*0230*/  IMAD R11, R0, R6, R11 ;  /* 0x00000006000b7224 */ /* 0x000fca00078e020b */
[----:B------:R0:W-:Y:S04]  /*0240*/  STG.E desc[UR4][R4.64], R11 ;  /* 0x0000000b04007986 */ /* 0x0001e8000c101904 */
[----:B-1----:R-:W4:Y:S02]  /*0250*/  LDG.E R7, desc[UR4][R2.64] ;  /* 0x0000000402077981 */ /* 0x002f24000c1e1900 */
[----:B----4-:R-:W-:-:S05]  /*0260*/  IADD3 R6, PT, PT, R7, -0x1, RZ ;  /* 0xffffffff07067810 */ /* 0x010fca0007ffe0ff */
[----:B------:R-:W-:-:S05]  /*0270*/  IMAD R7, R0, R6, R7 ;  /* 0x0000000600077224 */ /* 0x000fca00078e0207 */
[----:B------:R1:W-:Y:S04]  /*0280*/  STG.E desc[UR4][R4.64], R7 ;  /* 0x0000000704007986 */ /* 0x0003e8000c101904 */
[----:B--2---:R-:W2:Y:S02]  /*0290*/  LDG.E R9, desc[UR4][R2.64] ;  /* 0x0000000402097981 */ /* 0x004ea4000c1e1900 */
[----:B--2---:R-:W-:-:S05]  /*02a0*/  IADD3 R6, PT, PT, R9, -0x1, RZ ;  /* 0xffffffff09067810 */ /* 0x004fca0007ffe0ff */
[----:B------:R-:W-:-:S05]  /*02b0*/  IMAD R9, R0, R6, R9 ;  /* 0x0000000600097224 */ /* 0x000fca00078e0209 */
[----:B------:R2:W-:Y:S04]  /*02c0*/  STG.E desc[UR4][R4.64], R9 ;  /* 0x0000000904007986 */ /* 0x0005e8000c101904 */
[----:B---3--:R-:W3:Y:S02]  /*02d0*/  LDG.E R13, desc[UR4][R2.64] ;  /* 0x00000004020d7981 */ /* 0x008ee4000c1e1900 */
        /* <DEDUP_REMOVED lines=58> */
[----:B------:R-:W-:Y:S04]  /*0680*/  STG.E desc[UR4][R4.64], R7 ;  /* 0x0000000704007986 */ /* 0x000fe8000c101904 */
[----:B--2---:R-:W2:Y:S02]  /*0690*/  LDG.E R9, desc[UR4][R2.64] ;  /* 0x0000000402097981 */ /* 0x004ea4000c1e1900 */
[----:B--2---:R-:W-:-:S05]  /*06a0*/  IADD3 R6, PT, PT, R9, -0x1, RZ ;  /* 0xffffffff09067810 */ /* 0x004fca0007ffe0ff */
[----:B------:R-:W-:-:S05]  /*06b0*/  IMAD R9, R0, R6, R9 ;  /* 0x0000000600097224 */ /* 0x000fca00078e0209 */
[----:B------:R-:W-:Y:S04]  /*06c0*/  STG.E desc[UR4][R4.64], R9 ;  /* 0x0000000904007986 */ /* 0x000fe8000c101904 */
[----:B---3--:R-:W2:Y:S02]  /*06d0*/  LDG.E R13, desc[UR4][R2.64] ;  /* 0x00000004020d7981 */ /* 0x008ea4000c1e1900 */
[----:B--2---:R-:W-:-:S05]  /*06e0*/  IADD3 R6, PT, PT, R13, -0x1, RZ ;  /* 0xffffffff0d067810 */ /* 0x004fca0007ffe0ff */
[----:B------:R-:W-:-:S05]  /*06f0*/  IMAD R13, R0, R6, R13 ;  /* 0x00000006000d7224 */ /* 0x000fca00078e020d */
[----:B------:R-:W-:Y:S04]  /*0700*/  STG.E desc[UR4][R4.64], R13 ;  /* 0x0000000d04007986 */ /* 0x000fe8000c101904 */
[----:B0-----:R-:W2:Y:S02]  /*0710*/  LDG.E R11, desc[UR4][R2.64] ;  /* 0x00000004020b7981 */ /* 0x001ea4000c1e1900 */
[----:B--2---:R-:W-:-:S05]  /*0720*/  IADD3 R6, PT, PT, R11, -0x1, RZ ;  /* 0xffffffff0b067810 */ /* 0x004fca0007ffe0ff */
[----:B------:R-:W-:-:S05]  /*0730*/  IMAD R11, R0, R6, R11 ;  /* 0x00000006000b7224 */ /* 0x000fca00078e020b */
[----:B------:R-:W-:Y:S01]  /*0740*/  STG.E desc[UR4][R4.64], R11 ;  /* 0x0000000b04007986 */ /* 0x000fe2000c101904 */
[----:B------:R-:W-:Y:S05]  /*0750*/  EXIT ;  /* 0x000000000000794d */ /* 0x000fea0003800000 */
.L_x_0:
[----:B------:R-:W-:-:S00]  /*0760*/  BRA `(.L_x_0) ;  /* 0xfffffffc00fc7947 */ /* 0x000fc0000383ffff */
[----:B------:R-:W-:-:S00]  /*0770*/  NOP ;  /* 0x0000000000007918 */ /* 0x000fc00000000000 */
        /* <DEDUP_REMOVED lines=8> */
.L_x_3:


//--------------------- .text._Z12helloFromGPUv   --------------------------
	.section	.text._Z12helloFromGPUv,"ax",@progbits
	.align	128
        .global         _Z12helloFromGPUv
        .type           _Z12helloFromGPUv,@function
        .size           _Z12helloFromGPUv,(.L_x_4 - _Z12helloFromGPUv)
        .other          _Z12helloFromGPUv,@"STO_CUDA_ENTRY STV_DEFAULT"
_Z12helloFromGPUv:
.text._Z12helloFromGPUv:
[----:B------:R-:W0:Y:S01]  /*0000*/  LDC R1, c[0x0][0x37c] ;  /* 0x0000df00ff017b82 */ /* 0x000e220000000800 */
[----:B------:R-:W-:Y:S01]  /*0010*/  MOV R0, 0x8 ;  /* 0x0000000800007802 */ /* 0x000fe20000000f00 */
[----:B------:R-:W1:Y:S01]  /*0020*/  LDCU.64 UR4, c[0x4][URZ] ;  /* 0x01000000ff0477ac */ /* 0x000e620008000a00 */
[----:B------:R-:W-:-:S05]  /*0030*/  CS2R R6, SRZ ;  /* 0x0000000000067805 */ /* 0x000fca000001ff00 */
[----:B------:R2:W3:Y:S01]  /*0040*/  LDC.64 R2, c[0x4][R0] ;  /* 0x0100000000027b82 */ /* 0x0004e20000000a00 */
[----:B-1----:R-:W-:Y:S02]  /*0050*/  IMAD.U32 R4, RZ, RZ, UR4 ;  /* 0x00000004ff047e24 */ /* 0x002fe4000f8e00ff */
[----:B--2---:R-:W-:-:S07]  /*0060*/  IMAD.U32 R5, RZ, RZ, UR5 ;  /* 0x00000005ff057e24 */ /* 0x004fce000f8e00ff */
[----:B------:R-:W-:-:S07]  /*0070*/  LEPC R20, `(.L_x_1) ;  /* 0x000000001014794e */ /* 0x000fce0000000000 */
[----:B0--3--:R-:W-:Y:S05]  /*0080*/  CALL.ABS.NOINC R2 ;  /* 0x0000000002007343 */ /* 0x009fea0003c00000 */
.L_x_1:
[----:B------:R-:W-:Y:S05]  /*0090*/  EXIT ;  /* 0x000000000000794d */ /* 0x000fea0003800000 */
.L_x_2:
        /* <DEDUP_REMOVED lines=14> */
.L_x_4:


//--------------------- .nv.global.init           --------------------------
	.section	.nv.global.init,"aw",@progbits
.nv.global.init:
	.type		$str,@object
	.size		$str,(.L_0 - $str)
$str:
        /*0000*/ 	.byte	0x48, 0x65, 0x6c, 0x6c, 0x6f, 0x20, 0x57, 0x6f, 0x72, 0x6c, 0x64, 0x20, 0x66, 0x72, 0x6f, 0x6d
        /*0010*/ 	.byte	0x20, 0x47, 0x50, 0x55, 0x21, 0x20, 0x0a, 0x00
.L_0:


//--------------------- .nv.shared.reserved.0     --------------------------
	.section	.nv.shared.reserved.0,"aw",@nobits
	.weak		__nv_reservedSMEM_offset_0_alias
	.size		__nv_reservedSMEM_offset_0_alias, 0, 64
	.other		__nv_reservedSMEM_offset_0_alias,@"STO_CUDA_RESERVED_SHARED STV_DEFAULT"
__nv_reservedSMEM_offset_0_alias:
	.zero		0
	.zero		64


//--------------------- .nv.constant0._Z10addStreamsPiS_i --------------------------
	.section	.nv.constant0._Z10addStreamsPiS_i,"a",@progbits
	.sectionflags	@""
	.align	4
.nv.constant0._Z10addStreamsPiS_i:
	.zero		916


//--------------------- .nv.constant0._Z12helloFromGPUv --------------------------
	.section	.nv.constant0._Z12helloFromGPUv,"a",@progbits
	.sectionflags	@""
	.align	4
.nv.constant0._Z12helloFromGPUv:
	.zero		896


//--------------------- SYMBOLS --------------------------

	.type		.nv.reservedSmem.offset0,@object
	.size		.nv.reservedSmem.offset0,0x4
	.type		vprintf,@function
